//
// Generated by NVIDIA NVVM Compiler
//
// Compiler Build ID: CL-36424714
// Cuda compilation tools, release 13.0, V13.0.88
// Based on NVVM 20.0.0
//

.version 9.0
.target sm_100
.address_size 64

	// .globl	_Z19naiveCoalescingGEMMPfS_S_jjjff

.visible .entry _Z19naiveCoalescingGEMMPfS_S_jjjff(
	.param .u64 .ptr .align 1 _Z19naiveCoalescingGEMMPfS_S_jjjff_param_0,
	.param .u64 .ptr .align 1 _Z19naiveCoalescingGEMMPfS_S_jjjff_param_1,
	.param .u64 .ptr .align 1 _Z19naiveCoalescingGEMMPfS_S_jjjff_param_2,
	.param .u32 _Z19naiveCoalescingGEMMPfS_S_jjjff_param_3,
	.param .u32 _Z19naiveCoalescingGEMMPfS_S_jjjff_param_4,
	.param .u32 _Z19naiveCoalescingGEMMPfS_S_jjjff_param_5,
	.param .f32 _Z19naiveCoalescingGEMMPfS_S_jjjff_param_6,
	.param .f32 _Z19naiveCoalescingGEMMPfS_S_jjjff_param_7
)
{
	.reg .pred 	%p<13>;
	.reg .b16 	%rs<6>;
	.reg .b32 	%r<98>;
	.reg .b32 	%f<72>;
	.reg .b64 	%rd<70>;

	ld.param.u64 	%rd4, [_Z19naiveCoalescingGEMMPfS_S_jjjff_param_0];
	ld.param.u64 	%rd5, [_Z19naiveCoalescingGEMMPfS_S_jjjff_param_1];
	ld.param.u32 	%r46, [_Z19naiveCoalescingGEMMPfS_S_jjjff_param_3];
	ld.param.u32 	%r44, [_Z19naiveCoalescingGEMMPfS_S_jjjff_param_4];
	ld.param.u32 	%r45, [_Z19naiveCoalescingGEMMPfS_S_jjjff_param_5];
	ld.param.f32 	%f13, [_Z19naiveCoalescingGEMMPfS_S_jjjff_param_6];
	ld.param.f32 	%f14, [_Z19naiveCoalescingGEMMPfS_S_jjjff_param_7];
	cvta.to.global.u64 	%rd1, %rd5;
	cvta.to.global.u64 	%rd2, %rd4;
	mov.u32 	%r47, %ctaid.y;
	mov.u32 	%r48, %ntid.x;
	mov.u32 	%r49, %tid.x;
	cvt.u16.u32 	%rs1, %r49;
	cvt.u16.u32 	%rs2, %r48;
	div.u16 	%rs3, %rs1, %rs2;
	cvt.u32.u16 	%r50, %rs3;
	mad.lo.s32 	%r1, %r47, %r48, %r50;
	mov.u32 	%r51, %ctaid.x;
	mul.lo.s32 	%r2, %r51, %r48;
	mul.lo.s16 	%rs4, %rs3, %rs2;
	sub.s16 	%rs5, %rs1, %rs4;
	cvt.u32.u16 	%r3, %rs5;
	add.s32 	%r4, %r2, %r3;
	setp.ge.u32 	%p1, %r1, %r46;
	setp.ge.u32 	%p2, %r4, %r44;
	or.pred  	%p3, %p1, %p2;
	@%p3 bra 	$L__BB0_14;
	setp.eq.s32 	%p4, %r45, 0;
	mov.f32 	%f71, 0f00000000;
	@%p4 bra 	$L__BB0_13;
	mul.lo.s32 	%r5, %r1, %r45;
	and.b32  	%r6, %r45, 7;
	setp.lt.u32 	%p5, %r45, 8;
	mov.f32 	%f71, 0f00000000;
	mov.b32 	%r96, 0;
	@%p5 bra 	$L__BB0_5;
	and.b32  	%r96, %r45, -8;
	neg.s32 	%r94, %r96;
	add.s32 	%r53, %r44, %r2;
	add.s32 	%r93, %r53, %r3;
	shl.b32 	%r10, %r44, 3;
	shl.b32 	%r54, %r44, 1;
	add.s32 	%r55, %r2, %r54;
	add.s32 	%r92, %r55, %r3;
	mad.lo.s32 	%r56, %r44, 3, %r2;
	add.s32 	%r91, %r56, %r3;
	shl.b32 	%r57, %r44, 2;
	add.s32 	%r58, %r2, %r57;
	add.s32 	%r90, %r58, %r3;
	mad.lo.s32 	%r59, %r44, 5, %r2;
	add.s32 	%r89, %r59, %r3;
	mad.lo.s32 	%r60, %r44, 6, %r2;
	add.s32 	%r88, %r60, %r3;
	mad.lo.s32 	%r61, %r44, 7, %r2;
	add.s32 	%r87, %r61, %r3;
	add.s32 	%r85, %r5, 3;
	mov.f32 	%f71, 0f00000000;
	mov.u32 	%r86, %r4;
$L__BB0_4:
	.pragma "nounroll";
	add.s32 	%r62, %r85, -3;
	mul.wide.u32 	%rd6, %r62, 4;
	add.s64 	%rd7, %rd2, %rd6;
	ld.global.f32 	%f19, [%rd7];
	mul.wide.u32 	%rd8, %r86, 4;
	add.s64 	%rd9, %rd1, %rd8;
	ld.global.f32 	%f20, [%rd9];
	fma.rn.f32 	%f21, %f19, %f20, %f71;
	add.s32 	%r63, %r85, -2;
	mul.wide.u32 	%rd10, %r63, 4;
	add.s64 	%rd11, %rd2, %rd10;
	ld.global.f32 	%f22, [%rd11];
	mul.wide.u32 	%rd12, %r93, 4;
	add.s64 	%rd13, %rd1, %rd12;
	ld.global.f32 	%f23, [%rd13];
	fma.rn.f32 	%f24, %f22, %f23, %f21;
	add.s32 	%r64, %r85, -1;
	mul.wide.u32 	%rd14, %r64, 4;
	add.s64 	%rd15, %rd2, %rd14;
	ld.global.f32 	%f25, [%rd15];
	mul.wide.u32 	%rd16, %r92, 4;
	add.s64 	%rd17, %rd1, %rd16;
	ld.global.f32 	%f26, [%rd17];
	fma.rn.f32 	%f27, %f25, %f26, %f24;
	add.s32 	%r65, %r85, 4;
	mul.wide.u32 	%rd18, %r85, 4;
	add.s64 	%rd19, %rd2, %rd18;
	ld.global.f32 	%f28, [%rd19];
	mul.wide.u32 	%rd20, %r91, 4;
	add.s64 	%rd21, %rd1, %rd20;
	ld.global.f32 	%f29, [%rd21];
	fma.rn.f32 	%f30, %f28, %f29, %f27;
	add.s32 	%r66, %r85, 1;
	mul.wide.u32 	%rd22, %r66, 4;
	add.s64 	%rd23, %rd2, %rd22;
	ld.global.f32 	%f31, [%rd23];
	mul.wide.u32 	%rd24, %r90, 4;
	add.s64 	%rd25, %rd1, %rd24;
	ld.global.f32 	%f32, [%rd25];
	fma.rn.f32 	%f33, %f31, %f32, %f30;
	add.s32 	%r67, %r85, 2;
	mul.wide.u32 	%rd26, %r67, 4;
	add.s64 	%rd27, %rd2, %rd26;
	ld.global.f32 	%f34, [%rd27];
	mul.wide.u32 	%rd28, %r89, 4;
	add.s64 	%rd29, %rd1, %rd28;
	ld.global.f32 	%f35, [%rd29];
	fma.rn.f32 	%f36, %f34, %f35, %f33;
	add.s32 	%r68, %r85, 3;
	mul.wide.u32 	%rd30, %r68, 4;
	add.s64 	%rd31, %rd2, %rd30;
	ld.global.f32 	%f37, [%rd31];
	mul.wide.u32 	%rd32, %r88, 4;
	add.s64 	%rd33, %rd1, %rd32;
	ld.global.f32 	%f38, [%rd33];
	fma.rn.f32 	%f39, %f37, %f38, %f36;
	mul.wide.u32 	%rd34, %r65, 4;
	add.s64 	%rd35, %rd2, %rd34;
	ld.global.f32 	%f40, [%rd35];
	mul.wide.u32 	%rd36, %r87, 4;
	add.s64 	%rd37, %rd1, %rd36;
	ld.global.f32 	%f41, [%rd37];
	fma.rn.f32 	%f71, %f40, %f41, %f39;
	add.s32 	%r94, %r94, 8;
	add.s32 	%r93, %r93, %r10;
	add.s32 	%r92, %r92, %r10;
	add.s32 	%r91, %r91, %r10;
	add.s32 	%r90, %r90, %r10;
	add.s32 	%r89, %r89, %r10;
	add.s32 	%r88, %r88, %r10;
	add.s32 	%r87, %r87, %r10;
	add.s32 	%r86, %r86, %r10;
	add.s32 	%r85, %r85, 8;
	setp.ne.s32 	%p6, %r94, 0;
	@%p6 bra 	$L__BB0_4;
$L__BB0_5:
	setp.eq.s32 	%p7, %r6, 0;
	@%p7 bra 	$L__BB0_13;
	and.b32  	%r39, %r45, 3;
	setp.lt.u32 	%p8, %r6, 4;
	@%p8 bra 	$L__BB0_8;
	add.s32 	%r69, %r96, %r5;
	mul.wide.u32 	%rd38, %r69, 4;
	add.s64 	%rd39, %rd2, %rd38;
	ld.global.f32 	%f43, [%rd39];
	mad.lo.s32 	%r70, %r96, %r44, %r4;
	mul.wide.u32 	%rd40, %r70, 4;
	add.s64 	%rd41, %rd1, %rd40;
	ld.global.f32 	%f44, [%rd41];
	fma.rn.f32 	%f45, %f43, %f44, %f71;
	add.s32 	%r71, %r69, 1;
	mul.wide.u32 	%rd42, %r71, 4;
	add.s64 	%rd43, %rd2, %rd42;
	ld.global.f32 	%f46, [%rd43];
	add.s32 	%r72, %r70, %r44;
	mul.wide.u32 	%rd44, %r72, 4;
	add.s64 	%rd45, %rd1, %rd44;
	ld.global.f32 	%f47, [%rd45];
	fma.rn.f32 	%f48, %f46, %f47, %f45;
	add.s32 	%r73, %r69, 2;
	mul.wide.u32 	%rd46, %r73, 4;
	add.s64 	%rd47, %rd2, %rd46;
	ld.global.f32 	%f49, [%rd47];
	add.s32 	%r74, %r72, %r44;
	mul.wide.u32 	%rd48, %r74, 4;
	add.s64 	%rd49, %rd1, %rd48;
	ld.global.f32 	%f50, [%rd49];
	fma.rn.f32 	%f51, %f49, %f50, %f48;
	add.s32 	%r75, %r69, 3;
	mul.wide.u32 	%rd50, %r75, 4;
	add.s64 	%rd51, %rd2, %rd50;
	ld.global.f32 	%f52, [%rd51];
	add.s32 	%r76, %r74, %r44;
	mul.wide.u32 	%rd52, %r76, 4;
	add.s64 	%rd53, %rd1, %rd52;
	ld.global.f32 	%f53, [%rd53];
	fma.rn.f32 	%f71, %f52, %f53, %f51;
	add.s32 	%r96, %r96, 4;
$L__BB0_8:
	setp.eq.s32 	%p9, %r39, 0;
	@%p9 bra 	$L__BB0_13;
	setp.eq.s32 	%p10, %r39, 1;
	@%p10 bra 	$L__BB0_11;
	add.s32 	%r77, %r96, %r5;
	mul.wide.u32 	%rd54, %r77, 4;
	add.s64 	%rd55, %rd2, %rd54;
	ld.global.f32 	%f55, [%rd55];
	mad.lo.s32 	%r78, %r96, %r44, %r4;
	mul.wide.u32 	%rd56, %r78, 4;
	add.s64 	%rd57, %rd1, %rd56;
	ld.global.f32 	%f56, [%rd57];
	fma.rn.f32 	%f57, %f55, %f56, %f71;
	add.s32 	%r79, %r77, 1;
	mul.wide.u32 	%rd58, %r79, 4;
	add.s64 	%rd59, %rd2, %rd58;
	ld.global.f32 	%f58, [%rd59];
	add.s32 	%r80, %r78, %r44;
	mul.wide.u32 	%rd60, %r80, 4;
	add.s64 	%rd61, %rd1, %rd60;
	ld.global.f32 	%f59, [%rd61];
	fma.rn.f32 	%f71, %f58, %f59, %f57;
	add.s32 	%r96, %r96, 2;
$L__BB0_11:
	and.b32  	%r81, %r45, 1;
	setp.eq.b32 	%p11, %r81, 1;
	not.pred 	%p12, %p11;
	@%p12 bra 	$L__BB0_13;
	add.s32 	%r82, %r96, %r5;
	mul.wide.u32 	%rd62, %r82, 4;
	add.s64 	%rd63, %rd2, %rd62;
	ld.global.f32 	%f60, [%rd63];
	mad.lo.s32 	%r83, %r96, %r44, %r4;
	mul.wide.u32 	%rd64, %r83, 4;
	add.s64 	%rd65, %rd1, %rd64;
	ld.global.f32 	%f61, [%rd65];
	fma.rn.f32 	%f71, %f60, %f61, %f71;
$L__BB0_13:
	ld.param.u64 	%rd69, [_Z19naiveCoalescingGEMMPfS_S_jjjff_param_2];
	mul.f32 	%f62, %f14, %f71;
	fma.rn.f32 	%f63, %f13, %f71, %f62;
	mad.lo.s32 	%r84, %r1, %r44, %r4;
	cvta.to.global.u64 	%rd66, %rd69;
	mul.wide.u32 	%rd67, %r84, 4;
	add.s64 	%rd68, %rd66, %rd67;
	st.global.f32 	[%rd68], %f63;
$L__BB0_14:
	ret;

}


// ===== COMPILED SASS (sm_100) =====

	.target	sm_100

	.elftype	@"ET_EXEC"


//--------------------- .note.nv.tkinfo           --------------------------
	.section	.note.nv.tkinfo,"",@"SHT_NOTE"
	.sectionflags	@"SHF_NOTE_NV_TKINFO"
	.tkinfo
        /*0018*/ 	.word	0x00000002
        /*0030*/ 	.string	""
        /*0030*/ 	.string	"ptxas"
        /*0030*/ 	.string	"Cuda compilation tools, release 13.0, V13.0.88"
        /*0030*/ 	.string	"Build cuda_13.0.r13.0/compiler.36424714_0"
        /*0030*/ 	.string	"-arch sm_100 -m 64 "



//--------------------- .note.nv.cuinfo           --------------------------
	.section	.note.nv.cuinfo,"",@"SHT_NOTE"
	.sectionflags	@"SHF_NOTE_NV_CUINFO"
        /*0018*/ 	.short	0x0002
        /*001a*/ 	.short	0x0064
        /*001c*/ 	.short	0x0082
	.zero		2


//--------------------- .nv.info                  --------------------------
	.section	.nv.info,"",@"SHT_CUDA_INFO"
	.align	4


	//----- nvinfo : EIATTR_REGCOUNT
	.align		4
        /*0000*/ 	.byte	0x04, 0x2f
        /*0002*/ 	.short	(.L_1 - .L_0)
	.align		4
.L_0:
        /*0004*/ 	.word	index@(_Z19naiveCoalescingGEMMPfS_S_jjjff)
        /*0008*/ 	.word	0x00000020


	//----- nvinfo : EIATTR_FRAME_SIZE
	.align		4
.L_1:
        /*000c*/ 	.byte	0x04, 0x11
        /*000e*/ 	.short	(.L_3 - .L_2)
	.align		4
.L_2:
        /*0010*/ 	.word	index@($__internal_0_$__cuda_sm20_div_u16)
        /*0014*/ 	.word	0x00000000


	//----- nvinfo : EIATTR_FRAME_SIZE
	.align		4
.L_3:
        /*0018*/ 	.byte	0x04, 0x11
        /*001a*/ 	.short	(.L_5 - .L_4)
	.align		4
.L_4:
        /*001c*/ 	.word	index@(_Z19naiveCoalescingGEMMPfS_S_jjjff)
        /*0020*/ 	.word	0x00000000


	//----- nvinfo : EIATTR_MIN_STACK_SIZE
	.align		4
.L_5:
        /*0024*/ 	.byte	0x04, 0x12
        /*0026*/ 	.short	(.L_7 - .L_6)
	.align		4
.L_6:
        /*0028*/ 	.word	index@(_Z19naiveCoalescingGEMMPfS_S_jjjff)
        /*002c*/ 	.word	0x00000000
.L_7:


//--------------------- .nv.compat                --------------------------
	.section	.nv.compat,"",@"SHT_CUDA_COMPAT_INFO"
	.align	4
        /*0000*/ 	.byte	0x02, 0x09, 0x00, 0x00, 0x02, 0x02, 0x01, 0x00, 0x02, 0x05, 0x05, 0x00, 0x03, 0x07, 0x01, 0x01
        /*0010*/ 	.byte	0x02, 0x03, 0x00, 0x00, 0x02, 0x06, 0x01, 0x00, 0x04, 0x0b, 0x08, 0x00, 0x01, 0x00, 0x00, 0x00
        /*0020*/ 	.byte	0x00, 0x00, 0x00, 0x00


//--------------------- .nv.info._Z19naiveCoalescingGEMMPfS_S_jjjff --------------------------
	.section	.nv.info._Z19naiveCoalescingGEMMPfS_S_jjjff,"",@"SHT_CUDA_INFO"
	.sectionflags	@""
	.align	4


	//----- nvinfo : EIATTR_CUDA_API_VERSION
	.align		4
        /*0000*/ 	.byte	0x04, 0x37
        /*0002*/ 	.short	(.L_9 - .L_8)
.L_8:
        /*0004*/ 	.word	0x00000082


	//----- nvinfo : EIATTR_KPARAM_INFO
	.align		4
.L_9:
        /*0008*/ 	.byte	0x04, 0x17
        /*000a*/ 	.short	(.L_11 - .L_10)
.L_10:
        /*000c*/ 	.word	0x00000000
        /*0010*/ 	.short	0x0007
        /*0012*/ 	.short	0x0028
        /*0014*/ 	.byte	0x00, 0xf0, 0x11, 0x00


	//----- nvinfo : EIATTR_KPARAM_INFO
	.align		4
.L_11:
        /*0018*/ 	.byte	0x04, 0x17
        /*001a*/ 	.short	(.L_13 - .L_12)
.L_12:
        /*001c*/ 	.word	0x00000000
        /*0020*/ 	.short	0x0006
        /*0022*/ 	.short	0x0024
        /*0024*/ 	.byte	0x00, 0xf0, 0x11, 0x00


	//----- nvinfo : EIATTR_KPARAM_INFO
	.align		4
.L_13:
        /*0028*/ 	.byte	0x04, 0x17
        /*002a*/ 	.short	(.L_15 - .L_14)
.L_14:
        /*002c*/ 	.word	0x00000000
        /*0030*/ 	.short	0x0005
        /*0032*/ 	.short	0x0020
        /*0034*/ 	.byte	0x00, 0xf0, 0x11, 0x00


	//----- nvinfo : EIATTR_KPARAM_INFO
	.align		4
.L_15:
        /*0038*/ 	.byte	0x04, 0x17
        /*003a*/ 	.short	(.L_17 - .L_16)
.L_16:
        /*003c*/ 	.word	0x00000000
        /*0040*/ 	.short	0x0004
        /*0042*/ 	.short	0x001c
        /*0044*/ 	.byte	0x00, 0xf0, 0x11, 0x00


	//----- nvinfo : EIATTR_KPARAM_INFO
	.align		4
.L_17:
        /*0048*/ 	.byte	0x04, 0x17
        /*004a*/ 	.short	(.L_19 - .L_18)
.L_18:
        /*004c*/ 	.word	0x00000000
        /*0050*/ 	.short	0x0003
        /*0052*/ 	.short	0x0018
        /*0054*/ 	.byte	0x00, 0xf0, 0x11, 0x00


	//----- nvinfo : EIATTR_KPARAM_INFO
	.align		4
.L_19:
        /*0058*/ 	.byte	0x04, 0x17
        /*005a*/ 	.short	(.L_21 - .L_20)
.L_20:
        /*005c*/ 	.word	0x00000000
        /*0060*/ 	.short	0x0002
        /*0062*/ 	.short	0x0010
        /*0064*/ 	.byte	0x00, 0xf5, 0x21, 0x00


	//----- nvinfo : EIATTR_KPARAM_INFO
	.align		4
.L_21:
        /*0068*/ 	.byte	0x04, 0x17
        /*006a*/ 	.short	(.L_23 - .L_22)
.L_22:
        /*006c*/ 	.word	0x00000000
        /*0070*/ 	.short	0x0001
        /*0072*/ 	.short	0x0008
        /*0074*/ 	.byte	0x00, 0xf5, 0x21, 0x00


	//----- nvinfo : EIATTR_KPARAM_INFO
	.align		4
.L_23:
        /*0078*/ 	.byte	0x04, 0x17
        /*007a*/ 	.short	(.L_25 - .L_24)
.L_24:
        /*007c*/ 	.word	0x00000000
        /*0080*/ 	.short	0x0000
        /*0082*/ 	.short	0x0000
        /*0084*/ 	.byte	0x00, 0xf5, 0x21, 0x00


	//----- nvinfo : EIATTR_SPARSE_MMA_MASK
	.align		4
.L_25:
        /*0088*/ 	.byte	0x03, 0x50
        /*008a*/ 	.short	0x0000


	//----- nvinfo : EIATTR_MAXREG_COUNT
	.align		4
        /*008c*/ 	.byte	0x03, 0x1b
        /*008e*/ 	.short	0x00ff


	//----- nvinfo : EIATTR_MERCURY_ISA_VERSION
	.align		4
        /*0090*/ 	.byte	0x03, 0x5f
        /*0092*/ 	.short	0x0101


	//----- nvinfo : EIATTR_VRC_CTA_INIT_COUNT
	.align		4
        /*0094*/ 	.byte	0x02, 0x4a
	.zero		1
	.zero		1


	//----- nvinfo : EIATTR_EXIT_INSTR_OFFSETS
	.align		4
        /*0098*/ 	.byte	0x04, 0x1c
        /*009a*/ 	.short	(.L_27 - .L_26)


	//   ....[0]....
.L_26:
        /*009c*/ 	.word	0x00000170


	//   ....[1]....
        /*00a0*/ 	.word	0x00000bc0


	//----- nvinfo : EIATTR_CRS_STACK_SIZE
	.align		4
.L_27:
        /*00a4*/ 	.byte	0x04, 0x1e
        /*00a6*/ 	.short	(.L_29 - .L_28)
.L_28:
        /*00a8*/ 	.word	0x00000000


	//----- nvinfo : EIATTR_CBANK_PARAM_SIZE
	.align		4
.L_29:
        /*00ac*/ 	.byte	0x03, 0x19
        /*00ae*/ 	.short	0x002c


	//----- nvinfo : EIATTR_PARAM_CBANK
	.align		4
        /*00b0*/ 	.byte	0x04, 0x0a
        /*00b2*/ 	.short	(.L_31 - .L_30)
	.align		4
.L_30:
        /*00b4*/ 	.word	index@(.nv.constant0._Z19naiveCoalescingGEMMPfS_S_jjjff)
        /*00b8*/ 	.short	0x0380
        /*00ba*/ 	.short	0x002c


	//----- nvinfo : EIATTR_SW_WAR
	.align		4
.L_31:
        /*00bc*/ 	.byte	0x04, 0x36
        /*00be*/ 	.short	(.L_33 - .L_32)
.L_32:
        /*00c0*/ 	.word	0x00000008
.L_33:


//--------------------- .nv.callgraph             --------------------------
	.section	.nv.callgraph,"",@"SHT_CUDA_CALLGRAPH"
	.align	4
	.sectionentsize	8
	.align		4
        /*0000*/ 	.word	0x00000000
	.align		4
        /*0004*/ 	.word	0xffffffff
	.align		4
        /*0008*/ 	.word	0x00000000
	.align		4
        /*000c*/ 	.word	0xfffffffe
	.align		4
        /*0010*/ 	.word	0x00000000
	.align		4
        /*0014*/ 	.word	0xfffffffd
	.align		4
        /*0018*/ 	.word	0x00000000
	.align		4
        /*001c*/ 	.word	0xfffffffc


//--------------------- .text._Z19naiveCoalescingGEMMPfS_S_jjjff --------------------------
	.section	.text._Z19naiveCoalescingGEMMPfS_S_jjjff,"ax",@progbits
	.align	128
        .global         _Z19naiveCoalescingGEMMPfS_S_jjjff
        .type           _Z19naiveCoalescingGEMMPfS_S_jjjff,@function
        .size           _Z19naiveCoalescingGEMMPfS_S_jjjff,(.L_x_5 - _Z19naiveCoalescingGEMMPfS_S_jjjff)
        .other          _Z19naiveCoalescingGEMMPfS_S_jjjff,@"STO_CUDA_ENTRY STV_DEFAULT"
_Z19naiveCoalescingGEMMPfS_S_jjjff:
.text._Z19naiveCoalescingGEMMPfS_S_jjjff:
[----:B------:R-:W-:Y:S01]  /*0000*/  LDC R1, c[0x0][0x37c] ;  /* 0x0000df00ff017b82 */ /* 0x000fe20000000800 */
[----:B------:R-:W0:Y:S07]  /*0010*/  S2R R7, SR_TID.X ;  /* 0x0000000000077919 */ /* 0x000e2e0000002100 */
[----:B------:R-:W1:Y:S01]  /*0020*/  LDC R3, c[0x0][0x360] ;  /* 0x0000d800ff037b82 */ /* 0x000e620000000800 */
[----:B------:R-:W-:-:S07]  /*0030*/  MOV R8, 0x80 ;  /* 0x0000008000087802 */ /* 0x000fce0000000f00 */
[----:B------:R-:W2:Y:S01]  /*0040*/  S2UR UR4, SR_CTAID.Y ;  /* 0x00000000000479c3 */ /* 0x000ea20000002600 */
[----:B-1----:R-:W-:Y:S02]  /*0050*/  LOP3.LUT R2, R3, 0xffff, RZ, 0xc0, !PT ;  /* 0x0000ffff03027812 */ /* 0x002fe400078ec0ff */
[----:B0-2---:R-:W-:-:S07]  /*0060*/  LOP3.LUT R0, R7, 0xffff, RZ, 0xc0, !PT ;  /* 0x0000ffff07007812 */ /* 0x005fce00078ec0ff */
[----:B------:R-:W-:Y:S05]  /*0070*/  CALL.REL.NOINC `($__internal_0_$__cuda_sm20_div_u16) ;  /* 0x0000000800d47944 */ /* 0x000fea0003c00000 */
[----:B------:R-:W0:Y:S01]  /*0080*/  S2UR UR5, SR_CTAID.X ;  /* 0x00000000000579c3 */ /* 0x000e220000002500 */
[C---:B------:R-:W-:Y:S02]  /*0090*/  PRMT R5, R2.reuse, 0x9910, RZ ;  /* 0x0000991002057816 */ /* 0x040fe400000000ff */
[----:B------:R-:W-:Y:S02]  /*00a0*/  PRMT R0, R3, 0x9910, RZ ;  /* 0x0000991003007816 */ /* 0x000fe400000000ff */
[----:B------:R-:W-:-:S03]  /*00b0*/  LOP3.LUT R2, R2, 0xffff, RZ, 0xc0, !PT ;  /* 0x0000ffff02027812 */ /* 0x000fc600078ec0ff */
[----:B------:R-:W-:Y:S02]  /*00c0*/  IMAD R0, R0, R5, RZ ;  /* 0x0000000500007224 */ /* 0x000fe400078e02ff */
[----:B------:R-:W1:Y:S03]  /*00d0*/  LDC.64 R4, c[0x0][0x398] ;  /* 0x0000e600ff047b82 */ /* 0x000e660000000a00 */
[----:B------:R-:W-:-:S04]  /*00e0*/  IADD3 R0, PT, PT, RZ, -R0, RZ ;  /* 0x80000000ff007210 */ /* 0x000fc80007ffe0ff */
[----:B------:R-:W-:-:S04]  /*00f0*/  PRMT R0, R0, 0x7710, RZ ;  /* 0x0000771000007816 */ /* 0x000fc800000000ff */
[----:B------:R-:W-:Y:S01]  /*0100*/  IADD3 R0, PT, PT, R0, R7, RZ ;  /* 0x0000000700007210 */ /* 0x000fe20007ffe0ff */
[----:B0-----:R-:W-:-:S03]  /*0110*/  IMAD R8, R3, UR5, RZ ;  /* 0x0000000503087c24 */ /* 0x001fc6000f8e02ff */
[----:B------:R-:W-:Y:S01]  /*0120*/  LOP3.LUT R13, R0, 0xffff, RZ, 0xc0, !PT ;  /* 0x0000ffff000d7812 */ /* 0x000fe200078ec0ff */
[----:B------:R-:W-:-:S03]  /*0130*/  IMAD R3, R3, UR4, R2 ;  /* 0x0000000403037c24 */ /* 0x000fc6000f8e0202 */
[----:B------:R-:W-:-:S04]  /*0140*/  IADD3 R0, PT, PT, R8, R13, RZ ;  /* 0x0000000d08007210 */ /* 0x000fc80007ffe0ff */
[----:B-1----:R-:W-:-:S04]  /*0150*/  ISETP.GE.U32.AND P0, PT, R0, R5, PT ;  /* 0x000000050000720c */ /* 0x002fc80003f06070 */
[----:B------:R-:W-:-:S13]  /*0160*/  ISETP.GE.U32.OR P0, PT, R3, R4, P0 ;  /* 0x000000040300720c */ /* 0x000fda0000706470 */
[----:B------:R-:W-:Y:S05]  /*0170*/  @P0 EXIT ;  /* 0x000000000000094d */ /* 0x000fea0003800000 */
[----:B------:R-:W0:Y:S01]  /*0180*/  LDC R2, c[0x0][0x3a0] ;  /* 0x0000e800ff027b82 */ /* 0x000e220000000800 */
[----:B------:R-:W1:Y:S01]  /*0190*/  LDCU.64 UR4, c[0x0][0x358] ;  /* 0x00006b00ff0477ac */ /* 0x000e620008000a00 */
[----:B------:R-:W-:Y:S01]  /*01a0*/  HFMA2 R25, -RZ, RZ, 0, 0 ;  /* 0x00000000ff197431 */ /* 0x000fe200000001ff */
[----:B0-----:R-:W-:-:S13]  /*01b0*/  ISETP.NE.AND P0, PT, R2, RZ, PT ;  /* 0x000000ff0200720c */ /* 0x001fda0003f05270 */
[----:B-1----:R-:W-:Y:S05]  /*01c0*/  @!P0 BRA `(.L_x_0) ;  /* 0x00000008005c8947 */ /* 0x002fea0003800000 */
[C---:B------:R-:W-:Y:S02]  /*01d0*/  ISETP.GE.U32.AND P1, PT, R2.reuse, 0x8, PT ;  /* 0x000000080200780c */ /* 0x040fe40003f26070 */
[----:B------:R-:W-:Y:S02]  /*01e0*/  LOP3.LUT R6, R2, 0x7, RZ, 0xc0, !PT ;  /* 0x0000000702067812 */ /* 0x000fe400078ec0ff */
[----:B------:R-:W-:Y:S02]  /*01f0*/  MOV R25, RZ ;  /* 0x000000ff00197202 */ /* 0x000fe40000000f00 */
[----:B------:R-:W-:Y:S02]  /*0200*/  ISETP.NE.AND P0, PT, R6, RZ, PT ;  /* 0x000000ff0600720c */ /* 0x000fe40003f05270 */
[----:B------:R-:W-:-:S05]  /*0210*/  MOV R7, RZ ;  /* 0x000000ff00077202 */ /* 0x000fca0000000f00 */
[----:B------:R-:W-:Y:S06]  /*0220*/  @!P1 BRA `(.L_x_1) ;  /* 0x00000004003c9947 */ /* 0x000fec0003800000 */
[C---:B------:R-:W-:Y:S01]  /*0230*/  LEA R7, R5.reuse, R8, 0x1 ;  /* 0x0000000805077211 */ /* 0x040fe200078e08ff */
[--C-:B------:R-:W-:Y:S01]  /*0240*/  IMAD R10, R5, 0x3, R8.reuse ;  /* 0x00000003050a7824 */ /* 0x100fe200078e0208 */
[--C-:B------:R-:W-:Y:S01]  /*0250*/  IADD3 R4, PT, PT, R13, R5, R8.reuse ;  /* 0x000000050d047210 */ /* 0x100fe20007ffe008 */
[C-C-:B------:R-:W-:Y:S02]  /*0260*/  IMAD R12, R5.reuse, 0x4, R8.reuse ;  /* 0x00000004050c7824 */ /* 0x140fe400078e0208 */
[--C-:B------:R-:W-:Y:S01]  /*0270*/  IMAD R14, R5, 0x5, R8.reuse ;  /* 0x00000005050e7824 */ /* 0x100fe200078e0208 */
[----:B------:R-:W-:Y:S01]  /*0280*/  IADD3 R10, PT, PT, R13, R10, RZ ;  /* 0x0000000a0d0a7210 */ /* 0x000fe20007ffe0ff */
[--C-:B------:R-:W-:Y:S01]  /*0290*/  IMAD R9, R5, 0x6, R8.reuse ;  /* 0x0000000605097824 */ /* 0x100fe200078e0208 */
[----:B------:R-:W-:Y:S01]  /*02a0*/  IADD3 R12, PT, PT, R13, R12, RZ ;  /* 0x0000000c0d0c7210 */ /* 0x000fe20007ffe0ff */
[----:B------:R-:W-:Y:S01]  /*02b0*/  IMAD R11, R5, 0x7, R8 ;  /* 0x00000007050b7824 */ /* 0x000fe200078e0208 */
[----:B------:R-:W-:Y:S01]  /*02c0*/  IADD3 R8, PT, PT, R13, R7, RZ ;  /* 0x000000070d087210 */ /* 0x000fe20007ffe0ff */
[----:B------:R-:W-:Y:S01]  /*02d0*/  IMAD R15, R3, R2, 0x3 ;  /* 0x00000003030f7424 */ /* 0x000fe200078e0202 */
[----:B------:R-:W-:Y:S01]  /*02e0*/  LOP3.LUT R7, R2, 0xfffffff8, RZ, 0xc0, !PT ;  /* 0xfffffff802077812 */ /* 0x000fe200078ec0ff */
[----:B------:R-:W-:Y:S01]  /*02f0*/  IMAD.MOV.U32 R25, RZ, RZ, RZ ;  /* 0x000000ffff197224 */ /* 0x000fe200078e00ff */
[----:B------:R-:W-:-:S02]  /*0300*/  IADD3 R14, PT, PT, R13, R14, RZ ;  /* 0x0000000e0d0e7210 */ /* 0x000fc40007ffe0ff */
[C---:B------:R-:W-:Y:S02]  /*0310*/  IADD3 R9, PT, PT, R13.reuse, R9, RZ ;  /* 0x000000090d097210 */ /* 0x040fe40007ffe0ff */
[----:B------:R-:W-:Y:S02]  /*0320*/  IADD3 R11, PT, PT, R13, R11, RZ ;  /* 0x0000000b0d0b7210 */ /* 0x000fe40007ffe0ff */
[----:B------:R-:W-:Y:S02]  /*0330*/  MOV R13, R0 ;  /* 0x00000000000d7202 */ /* 0x000fe40000000f00 */
[----:B------:R-:W-:-:S07]  /*0340*/  IADD3 R24, PT, PT, -R7, RZ, RZ ;  /* 0x000000ff07187210 */ /* 0x000fce0007ffe1ff */
.L_x_2:
[----:B------:R-:W0:Y:S01]  /*0350*/  LDC.64 R20, c[0x0][0x380] ;  /* 0x0000e000ff147b82 */ /* 0x000e220000000a00 */
[----:B------:R-:W-:-:S07]  /*0360*/  IADD3 R23, PT, PT, R15, -0x3, RZ ;  /* 0xfffffffd0f177810 */ /* 0x000fce0007ffe0ff */
[----:B------:R-:W1:Y:S01]  /*0370*/  LDC.64 R16, c[0x0][0x388] ;  /* 0x0000e200ff107b82 */ /* 0x000e620000000a00 */
[----:B0-----:R-:W-:-:S06]  /*0380*/  IMAD.WIDE.U32 R22, R23, 0x4, R20 ;  /* 0x0000000417167825 */ /* 0x001fcc00078e0014 */
[----:B------:R-:W2:Y:S01]  /*0390*/  LDG.E R22, desc[UR4][R22.64] ;  /* 0x0000000416167981 */ /* 0x000ea2000c1e1900 */
[----:B-1----:R-:W-:-:S06]  /*03a0*/  IMAD.WIDE.U32 R18, R13, 0x4, R16 ;  /* 0x000000040d127825 */ /* 0x002fcc00078e0010 */
[----:B------:R-:W2:Y:S01]  /*03b0*/  LDG.E R18, desc[UR4][R18.64] ;  /* 0x0000000412127981 */ /* 0x000ea2000c1e1900 */
[----:B------:R-:W-:Y:S01]  /*03c0*/  IADD3 R27, PT, PT, R15, -0x2, RZ ;  /* 0xfffffffe0f1b7810 */ /* 0x000fe20007ffe0ff */
[----:B------:R-:W-:-:S06]  /*03d0*/  IMAD.WIDE.U32 R28, R4, 0x4, R16 ;  /* 0x00000004041c7825 */ /* 0x000fcc00078e0010 */
[----:B------:R-:W3:Y:S01]  /*03e0*/  LDG.E R28, desc[UR4][R28.64] ;  /* 0x000000041c1c7981 */ /* 0x000ee2000c1e1900 */
[----:B--2---:R-:W-:Y:S01]  /*03f0*/  FFMA R25, R22, R18, R25 ;  /* 0x0000001216197223 */ /* 0x004fe20000000019 */
[----:B------:R-:W-:Y:S01]  /*0400*/  IMAD.WIDE.U32 R22, R27, 0x4, R20 ;  /* 0x000000041b167825 */ /* 0x000fe200078e0014 */
[----:B------:R-:W-:-:S05]  /*0410*/  IADD3 R27, PT, PT, R15, -0x1, RZ ;  /* 0xffffffff0f1b7810 */ /* 0x000fca0007ffe0ff */
[----:B------:R-:W-:Y:S01]  /*0420*/  IMAD.WIDE.U32 R26, R27, 0x4, R20 ;  /* 0x000000041b1a7825 */ /* 0x000fe200078e0014 */
[----:B------:R-:W3:Y:S04]  /*0430*/  LDG.E R22, desc[UR4][R22.64] ;  /* 0x0000000416167981 */ /* 0x000ee8000c1e1900 */
[----:B------:R0:W2:Y:S02]  /*0440*/  LDG.E R18, desc[UR4][R26.64] ;  /* 0x000000041a127981 */ /* 0x0000a4000c1e1900 */
[----:B0-----:R-:W-:-:S05]  /*0450*/  IMAD.WIDE.U32 R26, R8, 0x4, R16 ;  /* 0x00000004081a7825 */ /* 0x001fca00078e0010 */
[----:B------:R-:W2:Y:S01]  /*0460*/  LDG.E R19, desc[UR4][R26.64] ;  /* 0x000000041a137981 */ /* 0x000ea2000c1e1900 */
[----:B------:R-:W-:Y:S01]  /*0470*/  IADD3 R23, PT, PT, R15, 0x1, RZ ;  /* 0x000000010f177810 */ /* 0x000fe20007ffe0ff */
[----:B---3--:R-:W-:-:S04]  /*0480*/  FFMA R25, R22, R28, R25 ;  /* 0x0000001c16197223 */ /* 0x008fc80000000019 */
[----:B--2---:R-:W-:Y:S01]  /*0490*/  FFMA R25, R18, R19, R25 ;  /* 0x0000001312197223 */ /* 0x004fe20000000019 */
[----:B------:R-:W-:-:S05]  /*04a0*/  IMAD.WIDE.U32 R18, R15, 0x4, R20 ;  /* 0x000000040f127825 */ /* 0x000fca00078e0014 */
[----:B------:R0:W2:Y:S02]  /*04b0*/  LDG.E R28, desc[UR4][R18.64] ;  /* 0x00000004121c7981 */ /* 0x0000a4000c1e1900 */
[----:B0-----:R-:W-:-:S04]  /*04c0*/  IMAD.WIDE.U32 R18, R23, 0x4, R20 ;  /* 0x0000000417127825 */ /* 0x001fc800078e0014 */
[--C-:B------:R-:W-:Y:S02]  /*04d0*/  IMAD.WIDE.U32 R22, R10, 0x4, R16.reuse ;  /* 0x000000040a167825 */ /* 0x100fe400078e0010 */
[----:B------:R-:W3:Y:S04]  /*04e0*/  LDG.E R18, desc[UR4][R18.64] ;  /* 0x0000000412127981 */ /* 0x000ee8000c1e1900 */
[----:B------:R0:W2:Y:S02]  /*04f0*/  LDG.E R29, desc[UR4][R22.64] ;  /* 0x00000004161d7981 */ /* 0x0000a4000c1e1900 */
[----:B0-----:R-:W-:-:S05]  /*0500*/  IMAD.WIDE.U32 R22, R12, 0x4, R16 ;  /* 0x000000040c167825 */ /* 0x001fca00078e0010 */
[----:B------:R0:W3:Y:S01]  /*0510*/  LDG.E R26, desc[UR4][R22.64] ;  /* 0x00000004161a7981 */ /* 0x0000e2000c1e1900 */
[C---:B------:R-:W-:Y:S02]  /*0520*/  IADD3 R27, PT, PT, R15.reuse, 0x3, RZ ;  /* 0x000000030f1b7810 */ /* 0x040fe40007ffe0ff */
[C---:B0-----:R-:W-:Y:S01]  /*0530*/  IADD3 R23, PT, PT, R15.reuse, 0x4, RZ ;  /* 0x000000040f177810 */ /* 0x041fe20007ffe0ff */
[----:B--2---:R-:W-:Y:S01]  /*0540*/  FFMA R25, R28, R29, R25 ;  /* 0x0000001d1c197223 */ /* 0x004fe20000000019 */
[----:B------:R-:W-:-:S04]  /*0550*/  VIADD R29, R15, 0x2 ;  /* 0x000000020f1d7836 */ /* 0x000fc80000000000 */
[----:B------:R-:W-:-:S06]  /*0560*/  IMAD.WIDE.U32 R28, R29, 0x4, R20 ;  /* 0x000000041d1c7825 */ /* 0x000fcc00078e0014 */
[----:B------:R-:W2:Y:S01]  /*0570*/  LDG.E R28, desc[UR4][R28.64] ;  /* 0x000000041c1c7981 */ /* 0x000ea2000c1e1900 */
[----:B---3--:R-:W-:Y:S01]  /*0580*/  FFMA R25, R18, R26, R25 ;  /* 0x0000001a12197223 */ /* 0x008fe20000000019 */
[----:B------:R-:W-:-:S04]  /*0590*/  IMAD.WIDE.U32 R18, R14, 0x4, R16 ;  /* 0x000000040e127825 */ /* 0x000fc800078e0010 */
[--C-:B------:R-:W-:Y:S02]  /*05a0*/  IMAD.WIDE.U32 R26, R27, 0x4, R20.reuse ;  /* 0x000000041b1a7825 */ /* 0x100fe400078e0014 */
[----:B------:R-:W2:Y:S02]  /*05b0*/  LDG.E R18, desc[UR4][R18.64] ;  /* 0x0000000412127981 */ /* 0x000ea4000c1e1900 */
[----:B------:R-:W-:Y:S02]  /*05c0*/  IMAD.WIDE.U32 R20, R23, 0x4, R20 ;  /* 0x0000000417147825 */ /* 0x000fe400078e0014 */
[----:B------:R-:W3:Y:S02]  /*05d0*/  LDG.E R26, desc[UR4][R26.64] ;  /* 0x000000041a1a7981 */ /* 0x000ee4000c1e1900 */
[--C-:B------:R-:W-:Y:S02]  /*05e0*/  IMAD.WIDE.U32 R22, R9, 0x4, R16.reuse ;  /* 0x0000000409167825 */ /* 0x100fe400078e0010 */
[----:B------:R-:W4:Y:S02]  /*05f0*/  LDG.E R20, desc[UR4][R20.64] ;  /* 0x0000000414147981 */ /* 0x000f24000c1e1900 */
[----:B------:R-:W-:-:S02]  /*0600*/  IMAD.WIDE.U32 R16, R11, 0x4, R16 ;  /* 0x000000040b107825 */ /* 0x000fc400078e0010 */
[----:B------:R-:W3:Y:S04]  /*0610*/  LDG.E R23, desc[UR4][R22.64] ;  /* 0x0000000416177981 */ /* 0x000ee8000c1e1900 */
[----:B------:R-:W4:Y:S01]  /*0620*/  LDG.E R16, desc[UR4][R16.64] ;  /* 0x0000000410107981 */ /* 0x000f22000c1e1900 */
[----:B------:R-:W-:-:S04]  /*0630*/  IADD3 R24, PT, PT, R24, 0x8, RZ ;  /* 0x0000000818187810 */ /* 0x000fc80007ffe0ff */
[----:B------:R-:W-:Y:S01]  /*0640*/  ISETP.NE.AND P1, PT, R24, RZ, PT ;  /* 0x000000ff1800720c */ /* 0x000fe20003f25270 */
[----:B------:R-:W-:Y:S01]  /*0650*/  IMAD R10, R5, 0x8, R10 ;  /* 0x00000008050a7824 */ /* 0x000fe200078e020a */
[----:B------:R-:W-:Y:S02]  /*0660*/  IADD3 R15, PT, PT, R15, 0x8, RZ ;  /* 0x000000080f0f7810 */ /* 0x000fe40007ffe0ff */
[C---:B------:R-:W-:Y:S02]  /*0670*/  LEA R4, R5.reuse, R4, 0x3 ;  /* 0x0000000405047211 */ /* 0x040fe400078e18ff */
[C---:B------:R-:W-:Y:S02]  /*0680*/  LEA R8, R5.reuse, R8, 0x3 ;  /* 0x0000000805087211 */ /* 0x040fe400078e18ff */
[C---:B------:R-:W-:Y:S02]  /*0690*/  LEA R12, R5.reuse, R12, 0x3 ;  /* 0x0000000c050c7211 */ /* 0x040fe400078e18ff */
[----:B------:R-:W-:-:S02]  /*06a0*/  LEA R14, R5, R14, 0x3 ;  /* 0x0000000e050e7211 */ /* 0x000fc400078e18ff */
[C---:B------:R-:W-:Y:S02]  /*06b0*/  LEA R9, R5.reuse, R9, 0x3 ;  /* 0x0000000905097211 */ /* 0x040fe400078e18ff */
[C---:B------:R-:W-:Y:S02]  /*06c0*/  LEA R11, R5.reuse, R11, 0x3 ;  /* 0x0000000b050b7211 */ /* 0x040fe400078e18ff */
[----:B------:R-:W-:Y:S01]  /*06d0*/  LEA R13, R5, R13, 0x3 ;  /* 0x0000000d050d7211 */ /* 0x000fe200078e18ff */
[----:B--2---:R-:W-:-:S04]  /*06e0*/  FFMA R25, R28, R18, R25 ;  /* 0x000000121c197223 */ /* 0x004fc80000000019 */
[----:B---3--:R-:W-:-:S04]  /*06f0*/  FFMA R25, R26, R23, R25 ;  /* 0x000000171a197223 */ /* 0x008fc80000000019 */
[----:B----4-:R-:W-:Y:S01]  /*0700*/  FFMA R25, R20, R16, R25 ;  /* 0x0000001014197223 */ /* 0x010fe20000000019 */
[----:B------:R-:W-:Y:S06]  /*0710*/  @P1 BRA `(.L_x_2) ;  /* 0xfffffffc000c1947 */ /* 0x000fec000383ffff */
.L_x_1:
[----:B------:R-:W-:Y:S05]  /*0720*/  @!P0 BRA `(.L_x_0) ;  /* 0x0000000400048947 */ /* 0x000fea0003800000 */
[----:B------:R-:W-:Y:S02]  /*0730*/  ISETP.GE.U32.AND P0, PT, R6, 0x4, PT ;  /* 0x000000040600780c */ /* 0x000fe40003f06070 */
[----:B------:R-:W-:-:S04]  /*0740*/  LOP3.LUT R24, R2, 0x3, RZ, 0xc0, !PT ;  /* 0x0000000302187812 */ /* 0x000fc800078ec0ff */
[----:B------:R-:W-:-:S07]  /*0750*/  ISETP.NE.AND P1, PT, R24, RZ, PT ;  /* 0x000000ff1800720c */ /* 0x000fce0003f25270 */
[----:B------:R-:W-:Y:S06]  /*0760*/  @!P0 BRA `(.L_x_3) ;  /* 0x00000000007c8947 */ /* 0x000fec0003800000 */
[----:B------:R-:W0:Y:S01]  /*0770*/  LDC.64 R8, c[0x0][0x388] ;  /* 0x0000e200ff087b82 */ /* 0x000e220000000a00 */
[----:B------:R-:W-:Y:S02]  /*0780*/  IMAD R6, R7, R5, R0 ;  /* 0x0000000507067224 */ /* 0x000fe400078e0200 */
[----:B------:R-:W-:-:S05]  /*0790*/  IMAD R13, R3, R2, R7 ;  /* 0x00000002030d7224 */ /* 0x000fca00078e0207 */
[----:B------:R-:W1:Y:S01]  /*07a0*/  LDC.64 R10, c[0x0][0x380] ;  /* 0x0000e000ff0a7b82 */ /* 0x000e620000000a00 */
[C---:B------:R-:W-:Y:S02]  /*07b0*/  IADD3 R21, PT, PT, R13.reuse, 0x1, RZ ;  /* 0x000000010d157810 */ /* 0x040fe40007ffe0ff */
[C---:B------:R-:W-:Y:S02]  /*07c0*/  IADD3 R15, PT, PT, R13.reuse, 0x2, RZ ;  /* 0x000000020d0f7810 */ /* 0x040fe40007ffe0ff */
[----:B------:R-:W-:Y:S01]  /*07d0*/  IADD3 R27, PT, PT, R13, 0x3, RZ ;  /* 0x000000030d1b7810 */ /* 0x000fe20007ffe0ff */
[----:B0-----:R-:W-:-:S04]  /*07e0*/  IMAD.WIDE.U32 R18, R6, 0x4, R8 ;  /* 0x0000000406127825 */ /* 0x001fc800078e0008 */
[----:B------:R-:W-:Y:S02]  /*07f0*/  IMAD.IADD R6, R6, 0x1, R5 ;  /* 0x0000000106067824 */ /* 0x000fe400078e0205 */
[----:B------:R-:W2:Y:S01]  /*0800*/  LDG.E R18, desc[UR4][R18.64] ;  /* 0x0000000412127981 */ /* 0x000ea2000c1e1900 */
[--C-:B-1----:R-:W-:Y:S02]  /*0810*/  IMAD.WIDE.U32 R22, R13, 0x4, R10.reuse ;  /* 0x000000040d167825 */ /* 0x102fe400078e000a */
[CC--:B------:R-:W-:Y:S02]  /*0820*/  IADD3 R14, PT, PT, R6.reuse, R5.reuse, RZ ;  /* 0x00000005060e7210 */ /* 0x0c0fe40007ffe0ff */
[----:B------:R-:W-:Y:S01]  /*0830*/  IMAD.WIDE.U32 R20, R21, 0x4, R10 ;  /* 0x0000000415147825 */ /* 0x000fe200078e000a */
[----:B------:R-:W2:Y:S03]  /*0840*/  LDG.E R4, desc[UR4][R22.64] ;  /* 0x0000000416047981 */ /* 0x000ea6000c1e1900 */
[----:B------:R-:W-:Y:S01]  /*0850*/  IMAD.WIDE.U32 R16, R6, 0x4, R8 ;  /* 0x0000000406107825 */ /* 0x000fe200078e0008 */
[----:B------:R-:W-:Y:S01]  /*0860*/  IADD3 R29, PT, PT, R14, R5, RZ ;  /* 0x000000050e1d7210 */ /* 0x000fe20007ffe0ff */
[----:B------:R-:W3:Y:S02]  /*0870*/  LDG.E R20, desc[UR4][R20.64] ;  /* 0x0000000414147981 */ /* 0x000ee4000c1e1900 */
[----:B------:R-:W-:-:S02]  /*0880*/  IMAD.WIDE.U32 R12, R15, 0x4, R10 ;  /* 0x000000040f0c7825 */ /* 0x000fc400078e000a */
[----:B------:R-:W3:Y:S02]  /*0890*/  LDG.E R17, desc[UR4][R16.64] ;  /* 0x0000000410117981 */ /* 0x000ee4000c1e1900 */
[----:B------:R-:W-:Y:S02]  /*08a0*/  IMAD.WIDE.U32 R14, R14, 0x4, R8 ;  /* 0x000000040e0e7825 */ /* 0x000fe400078e0008 */
[----:B------:R-:W4:Y:S02]  /*08b0*/  LDG.E R13, desc[UR4][R12.64] ;  /* 0x000000040c0d7981 */ /* 0x000f24000c1e1900 */
[----:B------:R-:W-:Y:S02]  /*08c0*/  IMAD.WIDE.U32 R10, R27, 0x4, R10 ;  /* 0x000000041b0a7825 */ /* 0x000fe400078e000a */
[----:B------:R-:W4:Y:S02]  /*08d0*/  LDG.E R14, desc[UR4][R14.64] ;  /* 0x000000040e0e7981 */ /* 0x000f24000c1e1900 */
[----:B------:R-:W-:-:S02]  /*08e0*/  IMAD.WIDE.U32 R8, R29, 0x4, R8 ;  /* 0x000000041d087825 */ /* 0x000fc400078e0008 */
[----:B------:R-:W5:Y:S04]  /*08f0*/  LDG.E R11, desc[UR4][R10.64] ;  /* 0x000000040a0b7981 */ /* 0x000f68000c1e1900 */
[----:B------:R-:W5:Y:S01]  /*0900*/  LDG.E R8, desc[UR4][R8.64] ;  /* 0x0000000408087981 */ /* 0x000f62000c1e1900 */
[----:B------:R-:W-:Y:S01]  /*0910*/  IADD3 R7, PT, PT, R7, 0x4, RZ ;  /* 0x0000000407077810 */ /* 0x000fe20007ffe0ff */
[----:B--2---:R-:W-:-:S04]  /*0920*/  FFMA R25, R4, R18, R25 ;  /* 0x0000001204197223 */ /* 0x004fc80000000019 */
[----:B---3--:R-:W-:-:S04]  /*0930*/  FFMA R20, R20, R17, R25 ;  /* 0x0000001114147223 */ /* 0x008fc80000000019 */
[----:B----4-:R-:W-:-:S04]  /*0940*/  FFMA R20, R13, R14, R20 ;  /* 0x0000000e0d147223 */ /* 0x010fc80000000014 */
[----:B-----5:R-:W-:-:S07]  /*0950*/  FFMA R25, R11, R8, R20 ;  /* 0x000000080b197223 */ /* 0x020fce0000000014 */
.L_x_3:
[----:B------:R-:W-:Y:S05]  /*0960*/  @!P1 BRA `(.L_x_0) ;  /* 0x0000000000749947 */ /* 0x000fea0003800000 */
[----:B------:R-:W0:Y:S01]  /*0970*/  LDC.64 R16, c[0x0][0x380] ;  /* 0x0000e000ff107b82 */ /* 0x000e220000000a00 */
[----:B------:R-:W-:Y:S02]  /*0980*/  ISETP.NE.AND P0, PT, R24, 0x1, PT ;  /* 0x000000011800780c */ /* 0x000fe40003f05270 */
[----:B------:R-:W-:-:S04]  /*0990*/  LOP3.LUT R4, R2, 0x1, RZ, 0xc0, !PT ;  /* 0x0000000102047812 */ /* 0x000fc800078ec0ff */
[----:B------:R-:W-:Y:S01]  /*09a0*/  ISETP.NE.U32.AND P1, PT, R4, 0x1, PT ;  /* 0x000000010400780c */ /* 0x000fe20003f25070 */
[----:B------:R-:W1:Y:S06]  /*09b0*/  LDC.64 R8, c[0x0][0x388] ;  /* 0x0000e200ff087b82 */ /* 0x000e6c0000000a00 */
[----:B------:R-:W-:Y:S02]  /*09c0*/  @P0 IMAD R15, R3, R2, R7 ;  /* 0x00000002030f0224 */ /* 0x000fe400078e0207 */
[----:B------:R-:W2:Y:S01]  /*09d0*/  LDC.64 R10, c[0x0][0x380] ;  /* 0x0000e000ff0a7b82 */ /* 0x000ea20000000a00 */
[C---:B------:R-:W-:Y:S01]  /*09e0*/  @P0 IMAD R14, R7.reuse, R5, R0 ;  /* 0x00000005070e0224 */ /* 0x040fe200078e0200 */
[----:B------:R-:W-:-:S02]  /*09f0*/  @P0 IADD3 R7, PT, PT, R7, 0x2, RZ ;  /* 0x0000000207070810 */ /* 0x000fc40007ffe0ff */
[----:B------:R-:W-:Y:S01]  /*0a00*/  @P0 IADD3 R21, PT, PT, R15, 0x1, RZ ;  /* 0x000000010f150810 */ /* 0x000fe20007ffe0ff */
[----:B------:R-:W-:-:S03]  /*0a10*/  @P0 IMAD.IADD R23, R14, 0x1, R5 ;  /* 0x000000010e170824 */ /* 0x000fc600078e0205 */
[----:B------:R-:W3:Y:S01]  /*0a20*/  LDC.64 R12, c[0x0][0x388] ;  /* 0x0000e200ff0c7b82 */ /* 0x000ee20000000a00 */
[----:B0-----:R-:W-:-:S04]  /*0a30*/  @P0 IMAD.WIDE.U32 R18, R15, 0x4, R16 ;  /* 0x000000040f120825 */ /* 0x001fc800078e0010 */
[----:B------:R-:W-:Y:S01]  /*0a40*/  @P0 IMAD.WIDE.U32 R16, R21, 0x4, R16 ;  /* 0x0000000415100825 */ /* 0x000fe200078e0010 */
[----:B------:R-:W4:Y:S03]  /*0a50*/  @P0 LDG.E R4, desc[UR4][R18.64] ;  /* 0x0000000412040981 */ /* 0x000f26000c1e1900 */
[----:B-1----:R-:W-:Y:S02]  /*0a60*/  @P0 IMAD.WIDE.U32 R14, R14, 0x4, R8 ;  /* 0x000000040e0e0825 */ /* 0x002fe400078e0008 */
[----:B------:R-:W5:Y:S02]  /*0a70*/  @P0 LDG.E R17, desc[UR4][R16.64] ;  /* 0x0000000410110981 */ /* 0x000f64000c1e1900 */
[----:B------:R-:W-:Y:S02]  /*0a80*/  @!P1 IMAD R21, R3, R2, R7 ;  /* 0x0000000203159224 */ /* 0x000fe400078e0207 */
[----:B------:R-:W-:Y:S01]  /*0a90*/  @P0 IMAD.WIDE.U32 R8, R23, 0x4, R8 ;  /* 0x0000000417080825 */ /* 0x000fe200078e0008 */
[----:B------:R-:W4:Y:S03]  /*0aa0*/  @P0 LDG.E R14, desc[UR4][R14.64] ;  /* 0x000000040e0e0981 */ /* 0x000f26000c1e1900 */
[----:B------:R-:W-:-:S02]  /*0ab0*/  @!P1 IMAD R7, R7, R5, R0 ;  /* 0x0000000507079224 */ /* 0x000fc400078e0200 */
[----:B--2---:R-:W-:Y:S01]  /*0ac0*/  @!P1 IMAD.WIDE.U32 R10, R21, 0x4, R10 ;  /* 0x00000004150a9825 */ /* 0x004fe200078e000a */
[----:B------:R-:W5:Y:S03]  /*0ad0*/  @P0 LDG.E R8, desc[UR4][R8.64] ;  /* 0x0000000408080981 */ /* 0x000f66000c1e1900 */
[----:B---3--:R-:W-:Y:S02]  /*0ae0*/  @!P1 IMAD.WIDE.U32 R12, R7, 0x4, R12 ;  /* 0x00000004070c9825 */ /* 0x008fe400078e000c */
[----:B------:R-:W2:Y:S04]  /*0af0*/  @!P1 LDG.E R10, desc[UR4][R10.64] ;  /* 0x000000040a0a9981 */ /* 0x000ea8000c1e1900 */
[----:B------:R-:W2:Y:S01]  /*0b00*/  @!P1 LDG.E R12, desc[UR4][R12.64] ;  /* 0x000000040c0c9981 */ /* 0x000ea2000c1e1900 */
[----:B----4-:R-:W-:-:S04]  /*0b10*/  @P0 FFMA R4, R4, R14, R25 ;  /* 0x0000000e04040223 */ /* 0x010fc80000000019 */
[----:B-----5:R-:W-:-:S04]  /*0b20*/  @P0 FFMA R25, R17, R8, R4 ;  /* 0x0000000811190223 */ /* 0x020fc80000000004 */
[----:B--2---:R-:W-:-:S07]  /*0b30*/  @!P1 FFMA R25, R10, R12, R25 ;  /* 0x0000000c0a199223 */ /* 0x004fce0000000019 */
.L_x_0:
[----:B------:R-:W0:Y:S01]  /*0b40*/  LDC.64 R6, c[0x0][0x390] ;  /* 0x0000e400ff067b82 */ /* 0x000e220000000a00 */
[----:B------:R-:W1:Y:S01]  /*0b50*/  LDCU UR6, c[0x0][0x3a8] ;  /* 0x00007500ff0677ac */ /* 0x000e620008000800 */
[----:B------:R-:W-:Y:S01]  /*0b60*/  IMAD R3, R3, R5, R0 ;  /* 0x0000000503037224 */ /* 0x000fe200078e0200 */
[----:B------:R-:W2:Y:S01]  /*0b70*/  LDCU UR7, c[0x0][0x3a4] ;  /* 0x00007480ff0777ac */ /* 0x000ea20008000800 */
[----:B-1----:R-:W-:-:S04]  /*0b80*/  FMUL R0, R25, UR6 ;  /* 0x0000000619007c20 */ /* 0x002fc80008400000 */
[----:B--2---:R-:W-:Y:S01]  /*0b90*/  FFMA R25, R25, UR7, R0 ;  /* 0x0000000719197c23 */ /* 0x004fe20008000000 */
[----:B0-----:R-:W-:-:S05]  /*0ba0*/  IMAD.WIDE.U32 R2, R3, 0x4, R6 ;  /* 0x0000000403027825 */ /* 0x001fca00078e0006 */
[----:B------:R-:W-:Y:S01]  /*0bb0*/  STG.E desc[UR4][R2.64], R25 ;  /* 0x0000001902007986 */ /* 0x000fe2000c101904 */
[----:B------:R-:W-:Y:S05]  /*0bc0*/  EXIT ;  /* 0x000000000000794d */ /* 0x000fea0003800000 */
        .weak           $__internal_0_$__cuda_sm20_div_u16
        .type           $__internal_0_$__cuda_sm20_div_u16,@function
        .size           $__internal_0_$__cuda_sm20_div_u16,(.L_x_5 - $__internal_0_$__cuda_sm20_div_u16)
$__internal_0_$__cuda_sm20_div_u16:
[----:B------:R-:W0:Y:S01]  /*0bd0*/  I2F.U16 R4, R2 ;  /* 0x0000000200047306 */ /* 0x000e220000101000 */
[----:B------:R-:W-:Y:S01]  /*0be0*/  HFMA2 R5, -RZ, RZ, 15, 0 ;  /* 0x4b800000ff057431 */ /* 0x000fe200000001ff */
[----:B------:R-:W-:Y:S02]  /*0bf0*/  I2FP.F32.U32.RZ R0, R0 ;  /* 0x0000000000007245 */ /* 0x000fe4000020d000 */
[C---:B0-----:R-:W-:Y:S02]  /*0c00*/  FSETP.GEU.AND P1, PT, |R4|.reuse, 1.175494350822287508e-38, PT ;  /* 0x008000000400780b */ /* 0x041fe40003f2e200 */
[----:B------:R-:W-:Y:S02]  /*0c10*/  FSETP.GT.AND P0, PT, |R4|, 8.50705917302346158658e+37, PT ;  /* 0x7e8000000400780b */ /* 0x000fe40003f04200 */
[----:B------:R-:W-:-:S04]  /*0c20*/  FSEL R5, R5, 1, !P1 ;  /* 0x3f80000005057808 */ /* 0x000fc80004800000 */
[----:B------:R-:W-:Y:S02]  /*0c30*/  FSEL R5, R5, 0.25, !P0 ;  /* 0x3e80000005057808 */ /* 0x000fe40004000000 */
[----:B------:R-:W-:-:S03]  /*0c40*/  ISETP.NE.U32.AND P0, PT, R2, RZ, PT ;  /* 0x000000ff0200720c */ /* 0x000fc60003f05070 */
[----:B------:R-:W-:Y:S01]  /*0c50*/  FMUL R6, R4, R5 ;  /* 0x0000000504067220 */ /* 0x000fe20000400000 */
[----:B------:R-:W-:-:S05]  /*0c60*/  MOV R4, R8 ;  /* 0x0000000800047202 */ /* 0x000fca0000000f00 */
[----:B------:R-:W0:Y:S02]  /*0c70*/  MUFU.RCP R6, R6 ;  /* 0x0000000600067308 */ /* 0x000e240000001000 */
[----:B0-----:R-:W-:-:S05]  /*0c80*/  FMUL R5, R5, R6 ;  /* 0x0000000605057220 */ /* 0x001fca0000400000 */
[----:B------:R-:W-:-:S05]  /*0c90*/  IADD3 R5, PT, PT, R5, 0x2, RZ ;  /* 0x0000000205057810 */ /* 0x000fca0007ffe0ff */
[----:B------:R-:W-:Y:S01]  /*0ca0*/  FMUL.RZ R0, R0, R5 ;  /* 0x0000000500007220 */ /* 0x000fe2000040c000 */
[----:B------:R-:W-:-:S05]  /*0cb0*/  HFMA2 R5, -RZ, RZ, 0, 0 ;  /* 0x00000000ff057431 */ /* 0x000fca00000001ff */
[----:B------:R-:W0:Y:S02]  /*0cc0*/  F2I.U32.TRUNC.NTZ R0, R0 ;  /* 0x0000000000007305 */ /* 0x000e24000020f000 */
[----:B0-----:R-:W-:Y:S02]  /*0cd0*/  LOP3.LUT R2, R0, 0xffff, RZ, 0xc0, !PT ;  /* 0x0000ffff00027812 */ /* 0x001fe400078ec0ff */
[----:B------:R-:W-:Y:S01]  /*0ce0*/  @!P0 MOV R2, 0xffffffff ;  /* 0xffffffff00028802 */ /* 0x000fe20000000f00 */
[----:B------:R-:W-:Y:S06]  /*0cf0*/  RET.REL.NODEC R4 `(_Z19naiveCoalescingGEMMPfS_S_jjjff) ;  /* 0xfffffff004c07950 */ /* 0x000fec0003c3ffff */
.L_x_4:
[----:B------:R-:W-:-:S00]  /*0d00*/  BRA `(.L_x_4) ;  /* 0xfffffffc00fc7947 */ /* 0x000fc0000383ffff */
[----:B------:R-:W-:-:S00]  /*0d10*/  NOP ;  /* 0x0000000000007918 */ /* 0x000fc00000000000 */
        /* <DEDUP_REMOVED lines=14> */
.L_x_5:


//--------------------- .nv.shared.reserved.0     --------------------------
	.section	.nv.shared.reserved.0,"aw",@nobits
	.weak		__nv_reservedSMEM_offset_0_alias
	.size		__nv_reservedSMEM_offset_0_alias, 0, 64
	.other		__nv_reservedSMEM_offset_0_alias,@"STO_CUDA_RESERVED_SHARED STV_DEFAULT"
__nv_reservedSMEM_offset_0_alias:
	.zero		0
	.zero		64


//--------------------- .nv.constant0._Z19naiveCoalescingGEMMPfS_S_jjjff --------------------------
	.section	.nv.constant0._Z19naiveCoalescingGEMMPfS_S_jjjff,"a",@progbits
	.sectionflags	@""
	.align	4
.nv.constant0._Z19naiveCoalescingGEMMPfS_S_jjjff:
	.zero		940


//--------------------- SYMBOLS --------------------------

	.type		.nv.reservedSmem.offset0,@object
	.size		.nv.reservedSmem.offset0,0x4
